	.headerflags	@"EF_CUDA_TEXMODE_UNIFIED EF_CUDA_64BIT_ADDRESS EF_CUDA_ACCELERATORS EF_CUDA_SM90 EF_CUDA_VIRTUAL_SM(EF_CUDA_SM90)"
	.elftype	@"ET_EXEC"


//--------------------- .nv.info                  --------------------------
	.section	.nv.info,"",@"SHT_CUDA_INFO"
	.align	4


	//----- nvinfo : EIATTR_REGCOUNT
	.align		4
        /*0000*/ 	.byte	0x04, 0x2f
        /*0002*/ 	.short	(.L_3 - .L_2)
	.align		4
.L_2:
        /*0004*/ 	.word	index@(triton_poi_fused_add_clamp_exp_mul_sqrt_sub_12)
        /*0008*/ 	.word	0x00000014


	//----- nvinfo : EIATTR_MIN_STACK_SIZE
	.align		4
.L_3:
        /*000c*/ 	.byte	0x04, 0x12
        /*000e*/ 	.short	(.L_5 - .L_4)
	.align		4
.L_4:
        /*0010*/ 	.word	index@(triton_poi_fused_add_clamp_exp_mul_sqrt_sub_12)
        /*0014*/ 	.word	0x00000000


	//----- nvinfo : EIATTR_FRAME_SIZE
	.align		4
.L_5:
        /*0018*/ 	.byte	0x04, 0x11
        /*001a*/ 	.short	(.L_7 - .L_6)
	.align		4
.L_6:
        /*001c*/ 	.word	index@(triton_poi_fused_add_clamp_exp_mul_sqrt_sub_12)
        /*0020*/ 	.word	0x00000000


	//----- nvinfo : EIATTR_MIN_STACK_SIZE
	.align		4
.L_7:
        /*0024*/ 	.byte	0x04, 0x12
        /*0026*/ 	.short	(.L_9 - .L_8)
	.align		4
.L_8:
        /*0028*/ 	.word	index@(triton_poi_fused_add_clamp_exp_mul_sqrt_sub_12)
        /*002c*/ 	.word	0x00000000
.L_9:


//--------------------- .nv.info.triton_poi_fused_add_clamp_exp_mul_sqrt_sub_12 --------------------------
	.section	.nv.info.triton_poi_fused_add_clamp_exp_mul_sqrt_sub_12,"",@"SHT_CUDA_INFO"
	.sectionflags	@""
	.align	4


	//----- nvinfo : EIATTR_CUDA_API_VERSION
	.align		4
        /*0000*/ 	.byte	0x04, 0x37
        /*0002*/ 	.short	(.L_11 - .L_10)
.L_10:
        /*0004*/ 	.word	0x0000007c


	//----- nvinfo : EIATTR_KPARAM_INFO
	.align		4
.L_11:
        /*0008*/ 	.byte	0x04, 0x17
        /*000a*/ 	.short	(.L_13 - .L_12)
.L_12:
        /*000c*/ 	.word	0x00000000
        /*0010*/ 	.short	0x0003
        /*0012*/ 	.short	0x0018
        /*0014*/ 	.byte	0x00, 0xf0, 0x11, 0x00


	//----- nvinfo : EIATTR_KPARAM_INFO
	.align		4
.L_13:
        /*0018*/ 	.byte	0x04, 0x17
        /*001a*/ 	.short	(.L_15 - .L_14)
.L_14:
        /*001c*/ 	.word	0x00000000
        /*0020*/ 	.short	0x0002
        /*0022*/ 	.short	0x0010
        /*0024*/ 	.byte	0x00, 0xf4, 0x21, 0x00


	//----- nvinfo : EIATTR_KPARAM_INFO
	.align		4
.L_15:
        /*0028*/ 	.byte	0x04, 0x17
        /*002a*/ 	.short	(.L_17 - .L_16)
.L_16:
        /*002c*/ 	.word	0x00000000
        /*0030*/ 	.short	0x0001
        /*0032*/ 	.short	0x0008
        /*0034*/ 	.byte	0x00, 0xf4, 0x21, 0x00


	//----- nvinfo : EIATTR_KPARAM_INFO
	.align		4
.L_17:
        /*0038*/ 	.byte	0x04, 0x17
        /*003a*/ 	.short	(.L_19 - .L_18)
.L_18:
        /*003c*/ 	.word	0x00000000
        /*0040*/ 	.short	0x0000
        /*0042*/ 	.short	0x0000
        /*0044*/ 	.byte	0x00, 0xf4, 0x21, 0x00


	//----- nvinfo : EIATTR_SPARSE_MMA_MASK
	.align		4
.L_19:
        /*0048*/ 	.byte	0x03, 0x50
        /*004a*/ 	.short	0x0000


	//----- nvinfo : EIATTR_MAXREG_COUNT
	.align		4
        /*004c*/ 	.byte	0x03, 0x1b
        /*004e*/ 	.short	0x00ff


	//----- nvinfo : EIATTR_EXIT_INSTR_OFFSETS
	.align		4
        /*0050*/ 	.byte	0x04, 0x1c
        /*0052*/ 	.short	(.L_21 - .L_20)


	//   ....[0]....
.L_20:
        /*0054*/ 	.word	0x000002a0


	//----- nvinfo : EIATTR_REQNTID
	.align		4
.L_21:
        /*0058*/ 	.byte	0x04, 0x10
        /*005a*/ 	.short	(.L_23 - .L_22)
.L_22:
        /*005c*/ 	.word	0x00000080
        /*0060*/ 	.word	0x00000001
        /*0064*/ 	.word	0x00000001


	//----- nvinfo : EIATTR_CBANK_PARAM_SIZE
	.align		4
.L_23:
        /*0068*/ 	.byte	0x03, 0x19
        /*006a*/ 	.short	0x001c


	//----- nvinfo : EIATTR_PARAM_CBANK
	.align		4
        /*006c*/ 	.byte	0x04, 0x0a
        /*006e*/ 	.short	(.L_25 - .L_24)
	.align		4
.L_24:
        /*0070*/ 	.word	index@(.nv.constant0.triton_poi_fused_add_clamp_exp_mul_sqrt_sub_12)
        /*0074*/ 	.short	0x0210
        /*0076*/ 	.short	0x001c


	//----- nvinfo : EIATTR_SW_WAR
	.align		4
.L_25:
        /*0078*/ 	.byte	0x04, 0x36
        /*007a*/ 	.short	(.L_27 - .L_26)
.L_26:
        /*007c*/ 	.word	0x00000008
.L_27:


//--------------------- .nv.callgraph             --------------------------
	.section	.nv.callgraph,"",@"SHT_CUDA_CALLGRAPH"
	.align	4
	.sectionentsize	8
	.align		4
        /*0000*/ 	.word	0x00000000
	.align		4
        /*0004*/ 	.word	0xffffffff
	.align		4
        /*0008*/ 	.word	0x00000000
	.align		4
        /*000c*/ 	.word	0xfffffffe
	.align		4
        /*0010*/ 	.word	0x00000000
	.align		4
        /*0014*/ 	.word	0xfffffffd
	.align		4
        /*0018*/ 	.word	0x00000000
	.align		4
        /*001c*/ 	.word	0xfffffffc


//--------------------- .nv.constant4             --------------------------
	.section	.nv.constant4,"a",@progbits
	.align	8
	.align		8
.nv.constant4:
        /*0000*/ 	.dword	_$_str
	.align		8
        /*0008*/ 	.dword	_$_str_$_2


//--------------------- .text.triton_poi_fused_add_clamp_exp_mul_sqrt_sub_12 --------------------------
	.section	.text.triton_poi_fused_add_clamp_exp_mul_sqrt_sub_12,"ax",@progbits
	.align	128
        .global         triton_poi_fused_add_clamp_exp_mul_sqrt_sub_12
        .type           triton_poi_fused_add_clamp_exp_mul_sqrt_sub_12,@function
        .size           triton_poi_fused_add_clamp_exp_mul_sqrt_sub_12,(.L_x_1 - triton_poi_fused_add_clamp_exp_mul_sqrt_sub_12)
        .other          triton_poi_fused_add_clamp_exp_mul_sqrt_sub_12,@"STO_CUDA_ENTRY STV_DEFAULT"
triton_poi_fused_add_clamp_exp_mul_sqrt_sub_12:
.text.triton_poi_fused_add_clamp_exp_mul_sqrt_sub_12:
[----:B------:R-:W-:Y:S01]  /*0000*/  LDC R1, c[0x0][0x28] ;  /* 0x00000a00ff017b82 */ /* 0x000fe20000000800 */
[----:B------:R-:W1:Y:S07]  /*0010*/  S2R R0, SR_TID.X ;  /* 0x0000000000007919 */ /* 0x000e6e0000002100 */
[----:B------:R-:W2:Y:S01]  /*0020*/  LDC.64 R8, c[0x0][0x218] ;  /* 0x00008600ff087b82 */ /* 0x000ea20000000a00 */
[----:B------:R-:W-:Y:S01]  /*0030*/  ULDC.64 UR4, c[0x0][0x208] ;  /* 0x0000820000047ab9 */ /* 0x000fe20000000a00 */
[----:B------:R-:W3:Y:S06]  /*0040*/  S2R R5, SR_CTAID.X ;  /* 0x0000000000057919 */ /* 0x000eec0000002500 */
[----:B------:R-:W4:Y:S08]  /*0050*/  LDC.64 R2, c[0x0][0x210] ;  /* 0x00008400ff027b82 */ /* 0x000f300000000a00 */
[----:B------:R-:W5:Y:S01]  /*0060*/  LDC.64 R12, c[0x0][0x220] ;  /* 0x00008800ff0c7b82 */ /* 0x000f620000000a00 */
[----:B-1----:R-:W-:-:S04]  /*0070*/  SHF.L.U32 R0, R0, 0x2, RZ ;  /* 0x0000000200007819 */ /* 0x002fc800000006ff */
[----:B------:R-:W-:-:S04]  /*0080*/  LOP3.LUT R0, R0, 0x1fc, RZ, 0xc0, !PT ;  /* 0x000001fc00007812 */ /* 0x000fc800078ec0ff */
[----:B---3--:R-:W-:-:S05]  /*0090*/  LEA R5, R5, R0, 0x9 ;  /* 0x0000000005057211 */ /* 0x008fca00078e48ff */
[----:B--2---:R-:W-:-:S04]  /*00a0*/  IMAD.WIDE R8, R5, 0x4, R8 ;  /* 0x0000000405087825 */ /* 0x004fc800078e0208 */
[C---:B----4-:R-:W-:Y:S02]  /*00b0*/  IMAD.WIDE R2, R5.reuse, 0x4, R2 ;  /* 0x0000000405027825 */ /* 0x050fe400078e0202 */
[----:B------:R-:W2:Y:S02]  /*00c0*/  LDG.E.128 R8, desc[UR4][R8.64] ;  /* 0x0000000408087981 */ /* 0x000ea4000c1e1d00 */
[----:B-----5:R-:W-:Y:S02]  /*00d0*/  IMAD.WIDE R12, R5, 0x4, R12 ;  /* 0x00000004050c7825 */ /* 0x020fe400078e020c */
[----:B------:R-:W2:Y:S04]  /*00e0*/  LDG.E.128 R4, desc[UR4][R2.64] ;  /* 0x0000000402047981 */ /* 0x000ea8000c1e1d00 */
[----:B------:R-:W3:Y:S01]  /*00f0*/  LDG.E.128 R12, desc[UR4][R12.64] ;  /* 0x000000040c0c7981 */ /* 0x000ee2000c1e1d00 */
[----:B------:R-:W-:Y:S01]  /*0100*/  HFMA2.MMA R16, -RZ, RZ, 0.447021484375, -5.671875 ;  /* 0x3727c5acff107435 */ /* 0x000fe200000001ff */
[----:B--2---:R-:W-:Y:S01]  /*0110*/  FADD R17, R4, R8 ;  /* 0x0000000804117221 */ /* 0x004fe20000000000 */
[----:B------:R-:W-:-:S03]  /*0120*/  FADD R0, R5, R9 ;  /* 0x0000000905007221 */ /* 0x000fc60000000000 */
[----:B---3--:R-:W-:Y:S01]  /*0130*/  FFMA R17, R12, -2, R17 ;  /* 0xc00000000c117823 */ /* 0x008fe20000000011 */
[----:B------:R-:W-:-:S04]  /*0140*/  FFMA R4, R13, -2, R0 ;  /* 0xc00000000d047823 */ /* 0x000fc80000000000 */
[C---:B------:R-:W-:Y:S01]  /*0150*/  FFMA R5, R17.reuse, 6.103515625e-05, R16 ;  /* 0x3880000011057823 */ /* 0x040fe20000000010 */
[----:B------:R-:W-:Y:S01]  /*0160*/  FSETP.GTU.AND P0, PT, R17, RZ, PT ;  /* 0x000000ff1100720b */ /* 0x000fe20003f0c000 */
[----:B------:R-:W-:-:S03]  /*0170*/  FADD R0, R7, R11 ;  /* 0x0000000b07007221 */ /* 0x000fc60000000000 */
[----:B------:R-:W-:Y:S01]  /*0180*/  FSEL R7, R5, 9.9999997473787516356e-06, P0 ;  /* 0x3727c5ac05077808 */ /* 0x000fe20000000000 */
[----:B------:R-:W-:Y:S01]  /*0190*/  FADD R5, R6, R10 ;  /* 0x0000000a06057221 */ /* 0x000fe20000000000 */
[C---:B------:R-:W-:Y:S01]  /*01a0*/  FFMA R6, R4.reuse, 6.103515625e-05, R16 ;  /* 0x3880000004067823 */ /* 0x040fe20000000010 */
[----:B------:R-:W-:Y:S02]  /*01b0*/  FSETP.GTU.AND P0, PT, R4, RZ, PT ;  /* 0x000000ff0400720b */ /* 0x000fe40003f0c000 */
[----:B------:R-:W-:Y:S02]  /*01c0*/  FFMA R5, R14, -2, R5 ;  /* 0xc00000000e057823 */ /* 0x000fe40000000005 */
[----:B------:R-:W-:Y:S01]  /*01d0*/  FSEL R8, R6, 9.9999997473787516356e-06, P0 ;  /* 0x3727c5ac06087808 */ /* 0x000fe20000000000 */
[----:B------:R-:W-:Y:S01]  /*01e0*/  FFMA R0, R15, -2, R0 ;  /* 0xc00000000f007823 */ /* 0x000fe20000000000 */
[C---:B------:R-:W-:Y:S01]  /*01f0*/  FFMA R6, R5.reuse, 6.103515625e-05, R16 ;  /* 0x3880000005067823 */ /* 0x040fe20000000010 */
[----:B------:R-:W-:-:S02]  /*0200*/  FSETP.GTU.AND P0, PT, R5, RZ, PT ;  /* 0x000000ff0500720b */ /* 0x000fc40003f0c000 */
[----:B------:R-:W-:Y:S02]  /*0210*/  FFMA R9, R0, 6.103515625e-05, R16 ;  /* 0x3880000000097823 */ /* 0x000fe40000000010 */
[----:B------:R-:W-:Y:S02]  /*0220*/  FSEL R6, R6, 9.9999997473787516356e-06, P0 ;  /* 0x3727c5ac06067808 */ /* 0x000fe40000000000 */
[----:B------:R-:W-:Y:S01]  /*0230*/  FSETP.GTU.AND P0, PT, R0, RZ, PT ;  /* 0x000000ff0000720b */ /* 0x000fe20003f0c000 */
[----:B------:R1:W-:Y:S03]  /*0240*/  MUFU.SQRT R4, R7 ;  /* 0x0000000700047308 */ /* 0x0003e60000002000 */
[----:B-1----:R-:W-:-:S05]  /*0250*/  FSEL R7, R9, 9.9999997473787516356e-06, P0 ;  /* 0x3727c5ac09077808 */ /* 0x002fca0000000000 */
[----:B------:R-:W-:Y:S08]  /*0260*/  MUFU.SQRT R5, R8 ;  /* 0x0000000800057308 */ /* 0x000ff00000002000 */
[----:B------:R-:W-:Y:S08]  /*0270*/  MUFU.SQRT R6, R6 ;  /* 0x0000000600067308 */ /* 0x000ff00000002000 */
[----:B------:R-:W1:Y:S02]  /*0280*/  MUFU.SQRT R7, R7 ;  /* 0x0000000700077308 */ /* 0x000e640000002000 */
[----:B-1----:R-:W-:Y:S01]  /*0290*/  STG.E.128 desc[UR4][R2.64], R4 ;  /* 0x0000000402007986 */ /* 0x002fe2000c101d04 */
[----:B------:R-:W-:Y:S05]  /*02a0*/  EXIT ;  /* 0x000000000000794d */ /* 0x000fea0003800000 */
.L_x_0:
[----:B------:R-:W-:-:S00]  /*02b0*/  BRA `(.L_x_0) ;  /* 0xfffffffc00fc7947 */ /* 0x000fc0000383ffff */
[----:B------:R-:W-:-:S00]  /*02c0*/  NOP ;  /* 0x0000000000007918 */ /* 0x000fc00000000000 */
        /* <DEDUP_REMOVED lines=11> */
.L_x_1:


//--------------------- .nv.global.init           --------------------------
	.section	.nv.global.init,"aw",@progbits
.nv.global.init:
	.type		_$_str,@object
	.size		_$_str,(_$_str_$_2 - _$_str)
_$_str:
        /*0000*/ 	.byte	0x5f, 0x5f, 0x43, 0x55, 0x44, 0x41, 0x5f, 0x46, 0x54, 0x5a, 0x00
	.type		_$_str_$_2,@object
	.size		_$_str_$_2,(.L_1 - _$_str_$_2)
_$_str_$_2:
        /*000b*/ 	.byte	0x5f, 0x5f, 0x43, 0x55, 0x44, 0x41, 0x5f, 0x50, 0x52, 0x45, 0x43, 0x5f, 0x53, 0x51, 0x52, 0x54
        /*001b*/ 	.byte	0x00
.L_1:


//--------------------- .nv.constant0.triton_poi_fused_add_clamp_exp_mul_sqrt_sub_12 --------------------------
	.section	.nv.constant0.triton_poi_fused_add_clamp_exp_mul_sqrt_sub_12,"a",@progbits
	.sectionflags	@""
	.align	4
.nv.constant0.triton_poi_fused_add_clamp_exp_mul_sqrt_sub_12:
	.zero		556
